//
// Generated by NVIDIA NVVM Compiler
//
// Compiler Build ID: CL-36424714
// Cuda compilation tools, release 13.0, V13.0.88
// Based on NVVM 20.0.0
//

.version 9.0
.target sm_100
.address_size 64

	// .globl	_Z22multiplyMatricesKernelPfS_S_iii

.visible .entry _Z22multiplyMatricesKernelPfS_S_iii(
	.param .u64 .ptr .align 1 _Z22multiplyMatricesKernelPfS_S_iii_param_0,
	.param .u64 .ptr .align 1 _Z22multiplyMatricesKernelPfS_S_iii_param_1,
	.param .u64 .ptr .align 1 _Z22multiplyMatricesKernelPfS_S_iii_param_2,
	.param .u32 _Z22multiplyMatricesKernelPfS_S_iii_param_3,
	.param .u32 _Z22multiplyMatricesKernelPfS_S_iii_param_4,
	.param .u32 _Z22multiplyMatricesKernelPfS_S_iii_param_5
)
{
	.reg .pred 	%p<13>;
	.reg .b32 	%r<80>;
	.reg .b32 	%f<55>;
	.reg .b64 	%rd<52>;

	ld.param.u64 	%rd8, [_Z22multiplyMatricesKernelPfS_S_iii_param_0];
	ld.param.u64 	%rd9, [_Z22multiplyMatricesKernelPfS_S_iii_param_1];
	ld.param.u32 	%r48, [_Z22multiplyMatricesKernelPfS_S_iii_param_3];
	ld.param.u32 	%r46, [_Z22multiplyMatricesKernelPfS_S_iii_param_4];
	ld.param.u32 	%r47, [_Z22multiplyMatricesKernelPfS_S_iii_param_5];
	cvta.to.global.u64 	%rd1, %rd9;
	cvta.to.global.u64 	%rd2, %rd8;
	mov.u32 	%r49, %ntid.x;
	mov.u32 	%r50, %ctaid.x;
	mov.u32 	%r51, %tid.x;
	mad.lo.s32 	%r1, %r49, %r50, %r51;
	setp.ge.s32 	%p1, %r1, %r48;
	setp.lt.s32 	%p2, %r47, 1;
	or.pred  	%p3, %p1, %p2;
	@%p3 bra 	$L__BB0_15;
	setp.lt.s32 	%p4, %r46, 1;
	mul.lo.s32 	%r2, %r46, %r1;
	@%p4 bra 	$L__BB0_15;
	and.b32  	%r3, %r46, 7;
	and.b32  	%r4, %r46, 3;
	and.b32  	%r5, %r46, 2147483640;
	and.b32  	%r6, %r46, 1;
	neg.s32 	%r7, %r5;
	shl.b32 	%r8, %r47, 3;
	shl.b32 	%r9, %r47, 2;
	mul.lo.s32 	%r10, %r47, 5;
	mul.lo.s32 	%r11, %r47, 6;
	mul.lo.s32 	%r12, %r47, 7;
	mul.lo.s32 	%r13, %r47, %r1;
	mov.b32 	%r67, 0;
	mul.wide.u32 	%rd29, %r8, 4;
$L__BB0_3:
	ld.param.u64 	%rd50, [_Z22multiplyMatricesKernelPfS_S_iii_param_2];
	setp.lt.u32 	%p5, %r46, 8;
	add.s32 	%r54, %r67, %r13;
	cvta.to.global.u64 	%rd10, %rd50;
	mul.wide.s32 	%rd11, %r54, 4;
	add.s64 	%rd3, %rd10, %rd11;
	ld.global.f32 	%f52, [%rd3];
	mov.b32 	%r78, 0;
	@%p5 bra 	$L__BB0_6;
	add.s32 	%r75, %r47, %r67;
	shl.b32 	%r55, %r47, 1;
	add.s32 	%r74, %r55, %r67;
	mad.lo.s32 	%r73, %r47, 3, %r67;
	add.s32 	%r72, %r9, %r67;
	add.s32 	%r71, %r10, %r67;
	add.s32 	%r70, %r11, %r67;
	add.s32 	%r69, %r12, %r67;
	mul.wide.u32 	%rd12, %r67, 4;
	add.s64 	%rd51, %rd1, %rd12;
	mov.u32 	%r68, %r2;
	mov.u32 	%r76, %r7;
$L__BB0_5:
	.pragma "nounroll";
	mul.wide.s32 	%rd13, %r68, 4;
	add.s64 	%rd14, %rd2, %rd13;
	ld.global.f32 	%f9, [%rd14];
	ld.global.f32 	%f10, [%rd51];
	fma.rn.f32 	%f11, %f9, %f10, %f52;
	st.global.f32 	[%rd3], %f11;
	ld.global.f32 	%f12, [%rd14+4];
	mul.wide.u32 	%rd15, %r75, 4;
	add.s64 	%rd16, %rd1, %rd15;
	ld.global.f32 	%f13, [%rd16];
	fma.rn.f32 	%f14, %f12, %f13, %f11;
	st.global.f32 	[%rd3], %f14;
	ld.global.f32 	%f15, [%rd14+8];
	mul.wide.u32 	%rd17, %r74, 4;
	add.s64 	%rd18, %rd1, %rd17;
	ld.global.f32 	%f16, [%rd18];
	fma.rn.f32 	%f17, %f15, %f16, %f14;
	st.global.f32 	[%rd3], %f17;
	ld.global.f32 	%f18, [%rd14+12];
	mul.wide.u32 	%rd19, %r73, 4;
	add.s64 	%rd20, %rd1, %rd19;
	ld.global.f32 	%f19, [%rd20];
	fma.rn.f32 	%f20, %f18, %f19, %f17;
	st.global.f32 	[%rd3], %f20;
	ld.global.f32 	%f21, [%rd14+16];
	mul.wide.u32 	%rd21, %r72, 4;
	add.s64 	%rd22, %rd1, %rd21;
	ld.global.f32 	%f22, [%rd22];
	fma.rn.f32 	%f23, %f21, %f22, %f20;
	st.global.f32 	[%rd3], %f23;
	ld.global.f32 	%f24, [%rd14+20];
	mul.wide.u32 	%rd23, %r71, 4;
	add.s64 	%rd24, %rd1, %rd23;
	ld.global.f32 	%f25, [%rd24];
	fma.rn.f32 	%f26, %f24, %f25, %f23;
	st.global.f32 	[%rd3], %f26;
	ld.global.f32 	%f27, [%rd14+24];
	mul.wide.u32 	%rd25, %r70, 4;
	add.s64 	%rd26, %rd1, %rd25;
	ld.global.f32 	%f28, [%rd26];
	fma.rn.f32 	%f29, %f27, %f28, %f26;
	st.global.f32 	[%rd3], %f29;
	ld.global.f32 	%f30, [%rd14+28];
	mul.wide.u32 	%rd27, %r69, 4;
	add.s64 	%rd28, %rd1, %rd27;
	ld.global.f32 	%f31, [%rd28];
	fma.rn.f32 	%f52, %f30, %f31, %f29;
	st.global.f32 	[%rd3], %f52;
	add.s32 	%r76, %r76, 8;
	add.s32 	%r75, %r75, %r8;
	add.s32 	%r74, %r74, %r8;
	add.s32 	%r73, %r73, %r8;
	add.s32 	%r72, %r72, %r8;
	add.s32 	%r71, %r71, %r8;
	add.s32 	%r70, %r70, %r8;
	add.s32 	%r69, %r69, %r8;
	add.s64 	%rd51, %rd51, %rd29;
	add.s32 	%r68, %r68, 8;
	setp.ne.s32 	%p6, %r76, 0;
	mov.u32 	%r78, %r5;
	@%p6 bra 	$L__BB0_5;
$L__BB0_6:
	setp.eq.s32 	%p7, %r3, 0;
	@%p7 bra 	$L__BB0_14;
	add.s32 	%r56, %r3, -1;
	setp.lt.u32 	%p8, %r56, 3;
	@%p8 bra 	$L__BB0_9;
	add.s32 	%r57, %r78, %r2;
	mul.wide.s32 	%rd30, %r57, 4;
	add.s64 	%rd31, %rd2, %rd30;
	ld.global.f32 	%f32, [%rd31];
	mad.lo.s32 	%r58, %r78, %r47, %r67;
	mul.wide.u32 	%rd32, %r58, 4;
	add.s64 	%rd33, %rd1, %rd32;
	ld.global.f32 	%f33, [%rd33];
	fma.rn.f32 	%f34, %f32, %f33, %f52;
	st.global.f32 	[%rd3], %f34;
	ld.global.f32 	%f35, [%rd31+4];
	add.s32 	%r59, %r58, %r47;
	mul.wide.u32 	%rd34, %r59, 4;
	add.s64 	%rd35, %rd1, %rd34;
	ld.global.f32 	%f36, [%rd35];
	fma.rn.f32 	%f37, %f35, %f36, %f34;
	st.global.f32 	[%rd3], %f37;
	ld.global.f32 	%f38, [%rd31+8];
	add.s32 	%r60, %r59, %r47;
	mul.wide.u32 	%rd36, %r60, 4;
	add.s64 	%rd37, %rd1, %rd36;
	ld.global.f32 	%f39, [%rd37];
	fma.rn.f32 	%f40, %f38, %f39, %f37;
	st.global.f32 	[%rd3], %f40;
	ld.global.f32 	%f41, [%rd31+12];
	add.s32 	%r61, %r60, %r47;
	mul.wide.u32 	%rd38, %r61, 4;
	add.s64 	%rd39, %rd1, %rd38;
	ld.global.f32 	%f42, [%rd39];
	fma.rn.f32 	%f52, %f41, %f42, %f40;
	st.global.f32 	[%rd3], %f52;
	add.s32 	%r78, %r78, 4;
$L__BB0_9:
	setp.eq.s32 	%p9, %r4, 0;
	@%p9 bra 	$L__BB0_14;
	setp.eq.s32 	%p10, %r4, 1;
	@%p10 bra 	$L__BB0_12;
	add.s32 	%r62, %r78, %r2;
	mul.wide.s32 	%rd40, %r62, 4;
	add.s64 	%rd41, %rd2, %rd40;
	ld.global.f32 	%f43, [%rd41];
	mad.lo.s32 	%r63, %r78, %r47, %r67;
	mul.wide.u32 	%rd42, %r63, 4;
	add.s64 	%rd43, %rd1, %rd42;
	ld.global.f32 	%f44, [%rd43];
	fma.rn.f32 	%f45, %f43, %f44, %f52;
	st.global.f32 	[%rd3], %f45;
	ld.global.f32 	%f46, [%rd41+4];
	add.s32 	%r64, %r63, %r47;
	mul.wide.u32 	%rd44, %r64, 4;
	add.s64 	%rd45, %rd1, %rd44;
	ld.global.f32 	%f47, [%rd45];
	fma.rn.f32 	%f52, %f46, %f47, %f45;
	st.global.f32 	[%rd3], %f52;
	add.s32 	%r78, %r78, 2;
$L__BB0_12:
	setp.eq.s32 	%p11, %r6, 0;
	@%p11 bra 	$L__BB0_14;
	add.s32 	%r65, %r78, %r2;
	mul.wide.s32 	%rd46, %r65, 4;
	add.s64 	%rd47, %rd2, %rd46;
	ld.global.f32 	%f48, [%rd47];
	mad.lo.s32 	%r66, %r78, %r47, %r67;
	mul.wide.u32 	%rd48, %r66, 4;
	add.s64 	%rd49, %rd1, %rd48;
	ld.global.f32 	%f49, [%rd49];
	fma.rn.f32 	%f50, %f48, %f49, %f52;
	st.global.f32 	[%rd3], %f50;
$L__BB0_14:
	add.s32 	%r67, %r67, 1;
	setp.ne.s32 	%p12, %r67, %r47;
	@%p12 bra 	$L__BB0_3;
$L__BB0_15:
	ret;

}


// ===== COMPILED SASS (sm_100) =====

	.target	sm_100

	.elftype	@"ET_EXEC"


//--------------------- .note.nv.tkinfo           --------------------------
	.section	.note.nv.tkinfo,"",@"SHT_NOTE"
	.sectionflags	@"SHF_NOTE_NV_TKINFO"
	.tkinfo
        /*0018*/ 	.word	0x00000002
        /*0030*/ 	.string	""
        /*0030*/ 	.string	"ptxas"
        /*0030*/ 	.string	"Cuda compilation tools, release 13.0, V13.0.88"
        /*0030*/ 	.string	"Build cuda_13.0.r13.0/compiler.36424714_0"
        /*0030*/ 	.string	"-arch sm_100 -m 64 "



//--------------------- .note.nv.cuinfo           --------------------------
	.section	.note.nv.cuinfo,"",@"SHT_NOTE"
	.sectionflags	@"SHF_NOTE_NV_CUINFO"
        /*0018*/ 	.short	0x0002
        /*001a*/ 	.short	0x0064
        /*001c*/ 	.short	0x0082
	.zero		2


//--------------------- .nv.info                  --------------------------
	.section	.nv.info,"",@"SHT_CUDA_INFO"
	.align	4


	//----- nvinfo : EIATTR_REGCOUNT
	.align		4
        /*0000*/ 	.byte	0x04, 0x2f
        /*0002*/ 	.short	(.L_1 - .L_0)
	.align		4
.L_0:
        /*0004*/ 	.word	index@(_Z22multiplyMatricesKernelPfS_S_iii)
        /*0008*/ 	.word	0x00000016


	//----- nvinfo : EIATTR_FRAME_SIZE
	.align		4
.L_1:
        /*000c*/ 	.byte	0x04, 0x11
        /*000e*/ 	.short	(.L_3 - .L_2)
	.align		4
.L_2:
        /*0010*/ 	.word	index@(_Z22multiplyMatricesKernelPfS_S_iii)
        /*0014*/ 	.word	0x00000000


	//----- nvinfo : EIATTR_MIN_STACK_SIZE
	.align		4
.L_3:
        /*0018*/ 	.byte	0x04, 0x12
        /*001a*/ 	.short	(.L_5 - .L_4)
	.align		4
.L_4:
        /*001c*/ 	.word	index@(_Z22multiplyMatricesKernelPfS_S_iii)
        /*0020*/ 	.word	0x00000000
.L_5:


//--------------------- .nv.compat                --------------------------
	.section	.nv.compat,"",@"SHT_CUDA_COMPAT_INFO"
	.align	4
        /*0000*/ 	.byte	0x02, 0x09, 0x00, 0x00, 0x02, 0x02, 0x01, 0x00, 0x02, 0x05, 0x05, 0x00, 0x03, 0x07, 0x01, 0x01
        /*0010*/ 	.byte	0x02, 0x03, 0x00, 0x00, 0x02, 0x06, 0x01, 0x00, 0x04, 0x0b, 0x08, 0x00, 0x09, 0x00, 0x00, 0x00
        /*0020*/ 	.byte	0x00, 0x00, 0x00, 0x00


//--------------------- .nv.info._Z22multiplyMatricesKernelPfS_S_iii --------------------------
	.section	.nv.info._Z22multiplyMatricesKernelPfS_S_iii,"",@"SHT_CUDA_INFO"
	.sectionflags	@""
	.align	4


	//----- nvinfo : EIATTR_CUDA_API_VERSION
	.align		4
        /*0000*/ 	.byte	0x04, 0x37
        /*0002*/ 	.short	(.L_7 - .L_6)
.L_6:
        /*0004*/ 	.word	0x00000082


	//----- nvinfo : EIATTR_KPARAM_INFO
	.align		4
.L_7:
        /*0008*/ 	.byte	0x04, 0x17
        /*000a*/ 	.short	(.L_9 - .L_8)
.L_8:
        /*000c*/ 	.word	0x00000000
        /*0010*/ 	.short	0x0005
        /*0012*/ 	.short	0x0020
        /*0014*/ 	.byte	0x00, 0xf0, 0x11, 0x00


	//----- nvinfo : EIATTR_KPARAM_INFO
	.align		4
.L_9:
        /*0018*/ 	.byte	0x04, 0x17
        /*001a*/ 	.short	(.L_11 - .L_10)
.L_10:
        /*001c*/ 	.word	0x00000000
        /*0020*/ 	.short	0x0004
        /*0022*/ 	.short	0x001c
        /*0024*/ 	.byte	0x00, 0xf0, 0x11, 0x00


	//----- nvinfo : EIATTR_KPARAM_INFO
	.align		4
.L_11:
        /*0028*/ 	.byte	0x04, 0x17
        /*002a*/ 	.short	(.L_13 - .L_12)
.L_12:
        /*002c*/ 	.word	0x00000000
        /*0030*/ 	.short	0x0003
        /*0032*/ 	.short	0x0018
        /*0034*/ 	.byte	0x00, 0xf0, 0x11, 0x00


	//----- nvinfo : EIATTR_KPARAM_INFO
	.align		4
.L_13:
        /*0038*/ 	.byte	0x04, 0x17
        /*003a*/ 	.short	(.L_15 - .L_14)
.L_14:
        /*003c*/ 	.word	0x00000000
        /*0040*/ 	.short	0x0002
        /*0042*/ 	.short	0x0010
        /*0044*/ 	.byte	0x00, 0xf5, 0x21, 0x00


	//----- nvinfo : EIATTR_KPARAM_INFO
	.align		4
.L_15:
        /*0048*/ 	.byte	0x04, 0x17
        /*004a*/ 	.short	(.L_17 - .L_16)
.L_16:
        /*004c*/ 	.word	0x00000000
        /*0050*/ 	.short	0x0001
        /*0052*/ 	.short	0x0008
        /*0054*/ 	.byte	0x00, 0xf5, 0x21, 0x00


	//----- nvinfo : EIATTR_KPARAM_INFO
	.align		4
.L_17:
        /*0058*/ 	.byte	0x04, 0x17
        /*005a*/ 	.short	(.L_19 - .L_18)
.L_18:
        /*005c*/ 	.word	0x00000000
        /*0060*/ 	.short	0x0000
        /*0062*/ 	.short	0x0000
        /*0064*/ 	.byte	0x00, 0xf5, 0x21, 0x00


	//----- nvinfo : EIATTR_SPARSE_MMA_MASK
	.align		4
.L_19:
        /*0068*/ 	.byte	0x03, 0x50
        /*006a*/ 	.short	0x0000


	//----- nvinfo : EIATTR_MAXREG_COUNT
	.align		4
        /*006c*/ 	.byte	0x03, 0x1b
        /*006e*/ 	.short	0x00ff


	//----- nvinfo : EIATTR_MERCURY_ISA_VERSION
	.align		4
        /*0070*/ 	.byte	0x03, 0x5f
        /*0072*/ 	.short	0x0101


	//----- nvinfo : EIATTR_VRC_CTA_INIT_COUNT
	.align		4
        /*0074*/ 	.byte	0x02, 0x4a
	.zero		1
	.zero		1


	//----- nvinfo : EIATTR_EXIT_INSTR_OFFSETS
	.align		4
        /*0078*/ 	.byte	0x04, 0x1c
        /*007a*/ 	.short	(.L_21 - .L_20)


	//   ....[0]....
.L_20:
        /*007c*/ 	.word	0x000000a0


	//   ....[1]....
        /*0080*/ 	.word	0x000000e0


	//   ....[2]....
        /*0084*/ 	.word	0x00000c90


	//----- nvinfo : EIATTR_CBANK_PARAM_SIZE
	.align		4
.L_21:
        /*0088*/ 	.byte	0x03, 0x19
        /*008a*/ 	.short	0x0024


	//----- nvinfo : EIATTR_PARAM_CBANK
	.align		4
        /*008c*/ 	.byte	0x04, 0x0a
        /*008e*/ 	.short	(.L_23 - .L_22)
	.align		4
.L_22:
        /*0090*/ 	.word	index@(.nv.constant0._Z22multiplyMatricesKernelPfS_S_iii)
        /*0094*/ 	.short	0x0380
        /*0096*/ 	.short	0x0024


	//----- nvinfo : EIATTR_SW_WAR
	.align		4
.L_23:
        /*0098*/ 	.byte	0x04, 0x36
        /*009a*/ 	.short	(.L_25 - .L_24)
.L_24:
        /*009c*/ 	.word	0x00000008
.L_25:


//--------------------- .nv.callgraph             --------------------------
	.section	.nv.callgraph,"",@"SHT_CUDA_CALLGRAPH"
	.align	4
	.sectionentsize	8
	.align		4
        /*0000*/ 	.word	0x00000000
	.align		4
        /*0004*/ 	.word	0xffffffff
	.align		4
        /*0008*/ 	.word	0x00000000
	.align		4
        /*000c*/ 	.word	0xfffffffe
	.align		4
        /*0010*/ 	.word	0x00000000
	.align		4
        /*0014*/ 	.word	0xfffffffd
	.align		4
        /*0018*/ 	.word	0x00000000
	.align		4
        /*001c*/ 	.word	0xfffffffc


//--------------------- .text._Z22multiplyMatricesKernelPfS_S_iii --------------------------
	.section	.text._Z22multiplyMatricesKernelPfS_S_iii,"ax",@progbits
	.align	128
        .global         _Z22multiplyMatricesKernelPfS_S_iii
        .type           _Z22multiplyMatricesKernelPfS_S_iii,@function
        .size           _Z22multiplyMatricesKernelPfS_S_iii,(.L_x_6 - _Z22multiplyMatricesKernelPfS_S_iii)
        .other          _Z22multiplyMatricesKernelPfS_S_iii,@"STO_CUDA_ENTRY STV_DEFAULT"
_Z22multiplyMatricesKernelPfS_S_iii:
.text._Z22multiplyMatricesKernelPfS_S_iii:
[----:B------:R-:W-:Y:S01]  /*0000*/  LDC R1, c[0x0][0x37c] ;  /* 0x0000df00ff017b82 */ /* 0x000fe20000000800 */
[----:B------:R-:W0:Y:S01]  /*0010*/  S2R R0, SR_CTAID.X ;  /* 0x0000000000007919 */ /* 0x000e220000002500 */
[----:B------:R-:W1:Y:S01]  /*0020*/  LDCU UR5, c[0x0][0x3a0] ;  /* 0x00007400ff0577ac */ /* 0x000e620008000800 */
[----:B------:R-:W0:Y:S01]  /*0030*/  S2R R3, SR_TID.X ;  /* 0x0000000000037919 */ /* 0x000e220000002100 */
[----:B------:R-:W0:Y:S01]  /*0040*/  LDCU UR4, c[0x0][0x360] ;  /* 0x00006c00ff0477ac */ /* 0x000e220008000800 */
[----:B------:R-:W2:Y:S01]  /*0050*/  LDCU UR6, c[0x0][0x398] ;  /* 0x00007300ff0677ac */ /* 0x000ea20008000800 */
[----:B-1----:R-:W-:-:S06]  /*0060*/  UISETP.GE.AND UP0, UPT, UR5, 0x1, UPT ;  /* 0x000000010500788c */ /* 0x002fcc000bf06270 */
[----:B------:R-:W-:Y:S01]  /*0070*/  PLOP3.LUT P0, PT, PT, PT, UP0, 0x80, 0x8 ;  /* 0x000000000008781c */ /* 0x000fe20003f0f008 */
[----:B0-----:R-:W-:-:S05]  /*0080*/  IMAD R0, R0, UR4, R3 ;  /* 0x0000000400007c24 */ /* 0x001fca000f8e0203 */
[----:B--2---:R-:W-:-:S13]  /*0090*/  ISETP.GE.OR P0, PT, R0, UR6, !P0 ;  /* 0x0000000600007c0c */ /* 0x004fda000c706670 */
[----:B------:R-:W-:Y:S05]  /*00a0*/  @P0 EXIT ;  /* 0x000000000000094d */ /* 0x000fea0003800000 */
[----:B------:R-:W0:Y:S02]  /*00b0*/  LDCU UR4, c[0x0][0x39c] ;  /* 0x00007380ff0477ac */ /* 0x000e240008000800 */
[----:B0-----:R-:W-:-:S06]  /*00c0*/  UISETP.GE.AND UP0, UPT, UR4, 0x1, UPT ;  /* 0x000000010400788c */ /* 0x001fcc000bf06270 */
[----:B------:R-:W-:-:S13]  /*00d0*/  PLOP3.LUT P0, PT, PT, PT, UP0, 0x80, 0x8 ;  /* 0x000000000008781c */ /* 0x000fda0003f0f008 */
[----:B------:R-:W-:Y:S05]  /*00e0*/  @!P0 EXIT ;  /* 0x000000000000894d */ /* 0x000fea0003800000 */
[----:B------:R-:W-:Y:S02]  /*00f0*/  ULOP3.LUT UR8, UR4, 0x7ffffff8, URZ, 0xc0, !UPT ;  /* 0x7ffffff804087892 */ /* 0x000fe4000f8ec0ff */
[----:B------:R-:W-:Y:S01]  /*0100*/  IMAD R4, R0, UR4, RZ ;  /* 0x0000000400047c24 */ /* 0x000fe2000f8e02ff */
[----:B------:R-:W-:Y:S02]  /*0110*/  ULOP3.LUT UR12, UR4, 0x7, URZ, 0xc0, !UPT ;  /* 0x00000007040c7892 */ /* 0x000fe4000f8ec0ff */
[----:B------:R-:W-:Y:S01]  /*0120*/  ULOP3.LUT UR13, UR4, 0x3, URZ, 0xc0, !UPT ;  /* 0x00000003040d7892 */ /* 0x000fe2000f8ec0ff */
[----:B------:R-:W0:Y:S01]  /*0130*/  LDCU.64 UR10, c[0x0][0x358] ;  /* 0x00006b00ff0a77ac */ /* 0x000e220008000a00 */
[----:B------:R-:W-:Y:S02]  /*0140*/  USHF.L.U32 UR14, UR5, 0x3, URZ ;  /* 0x00000003050e7899 */ /* 0x000fe400080006ff */
[----:B------:R-:W-:Y:S01]  /*0150*/  UIADD3 UR9, UPT, UPT, -UR8, URZ, URZ ;  /* 0x000000ff08097290 */ /* 0x000fe2000fffe1ff */
[----:B------:R-:W-:-:S11]  /*0160*/  UMOV UR4, URZ ;  /* 0x000000ff00047c82 */ /* 0x000fd60008000000 */
.L_x_4:
[----:B-1----:R-:W1:Y:S01]  /*0170*/  LDCU UR27, c[0x0][0x3a0] ;  /* 0x00007400ff1b77ac */ /* 0x002e620008000800 */
[----:B--23--:R-:W2:Y:S01]  /*0180*/  LDC.64 R2, c[0x0][0x390] ;  /* 0x0000e400ff027b82 */ /* 0x00cea20000000a00 */
[----:B------:R-:W3:Y:S01]  /*0190*/  LDCU UR26, c[0x0][0x39c] ;  /* 0x00007380ff1a77ac */ /* 0x000ee20008000800 */
[----:B-1---5:R-:W-:-:S05]  /*01a0*/  MOV R5, UR27 ;  /* 0x0000001b00057c02 */ /* 0x022fca0008000f00 */
[----:B------:R-:W-:-:S04]  /*01b0*/  IMAD R5, R0, R5, UR4 ;  /* 0x0000000400057e24 */ /* 0x000fc8000f8e0205 */
[----:B--2---:R-:W-:-:S05]  /*01c0*/  IMAD.WIDE R2, R5, 0x4, R2 ;  /* 0x0000000405027825 */ /* 0x004fca00078e0202 */
[----:B0-----:R0:W5:Y:S01]  /*01d0*/  LDG.E R5, desc[UR10][R2.64] ;  /* 0x0000000a02057981 */ /* 0x001162000c1e1900 */
[----:B---3--:R-:W-:Y:S01]  /*01e0*/  UISETP.GE.U32.AND UP0, UPT, UR26, 0x8, UPT ;  /* 0x000000081a00788c */ /* 0x008fe2000bf06070 */
[----:B------:R-:W-:-:S08]  /*01f0*/  UMOV UR5, URZ ;  /* 0x000000ff00057c82 */ /* 0x000fd00008000000 */
[----:B0-----:R-:W-:Y:S05]  /*0200*/  BRA.U !UP0, `(.L_x_0) ;  /* 0x0000000508447547 */ /* 0x001fea000b800000 */
[----:B------:R-:W0:Y:S01]  /*0210*/  LDCU.64 UR24, c[0x0][0x388] ;  /* 0x00007100ff1877ac */ /* 0x000e220008000a00 */
[----:B------:R-:W-:Y:S01]  /*0220*/  MOV R8, R4 ;  /* 0x0000000400087202 */ /* 0x000fe20000000f00 */
[----:B------:R-:W-:Y:S02]  /*0230*/  UIADD3 UR6, UPT, UPT, UR4, UR27, URZ ;  /* 0x0000001b04067290 */ /* 0x000fe4000fffe0ff */
[----:B------:R-:W-:Y:S02]  /*0240*/  ULEA UR7, UR27, UR4, 0x1 ;  /* 0x000000041b077291 */ /* 0x000fe4000f8e08ff */
[----:B------:R-:W-:Y:S02]  /*0250*/  UIMAD UR15, UR27, 0x3, UR4 ;  /* 0x000000031b0f78a4 */ /* 0x000fe4000f8e0204 */
[----:B------:R-:W-:Y:S02]  /*0260*/  ULEA UR16, UR27, UR4, 0x2 ;  /* 0x000000041b107291 */ /* 0x000fe4000f8e10ff */
[----:B------:R-:W-:-:S02]  /*0270*/  UIMAD UR17, UR27, 0x5, UR4 ;  /* 0x000000051b1178a4 */ /* 0x000fc4000f8e0204 */
[----:B------:R-:W-:Y:S02]  /*0280*/  UIMAD UR18, UR27, 0x6, UR4 ;  /* 0x000000061b1278a4 */ /* 0x000fe4000f8e0204 */
[----:B------:R-:W-:Y:S02]  /*0290*/  UIMAD UR19, UR27, 0x7, UR4 ;  /* 0x000000071b1378a4 */ /* 0x000fe4000f8e0204 */
[----:B0-----:R-:W-:Y:S01]  /*02a0*/  UIMAD.WIDE.U32 UR20, UR4, 0x4, UR24 ;  /* 0x00000004041478a5 */ /* 0x001fe2000f8e0018 */
[----:B------:R-:W-:-:S11]  /*02b0*/  UMOV UR5, UR9 ;  /* 0x0000000900057c82 */ /* 0x000fd60008000000 */
.L_x_1:
[----:B------:R-:W0:Y:S01]  /*02c0*/  LDC.64 R6, c[0x0][0x380] ;  /* 0x0000e000ff067b82 */ /* 0x000e220000000a00 */
[----:B------:R-:W-:Y:S01]  /*02d0*/  IMAD.U32 R10, RZ, RZ, UR20 ;  /* 0x00000014ff0a7e24 */ /* 0x000fe2000f8e00ff */
[----:B------:R-:W-:-:S05]  /*02e0*/  MOV R11, UR21 ;  /* 0x00000015000b7c02 */ /* 0x000fca0008000f00 */
[----:B------:R-:W2:Y:S01]  /*02f0*/  LDG.E R10, desc[UR10][R10.64] ;  /* 0x0000000a0a0a7981 */ /* 0x000ea2000c1e1900 */
[----:B0-----:R-:W-:-:S05]  /*0300*/  IMAD.WIDE R6, R8, 0x4, R6 ;  /* 0x0000000408067825 */ /* 0x001fca00078e0206 */
[----:B------:R-:W2:Y:S01]  /*0310*/  LDG.E R12, desc[UR10][R6.64] ;  /* 0x0000000a060c7981 */ /* 0x000ea2000c1e1900 */
[----:B------:R-:W-:-:S06]  /*0320*/  UIMAD.WIDE.U32 UR22, UR6, 0x4, UR24 ;  /* 0x00000004061678a5 */ /* 0x000fcc000f8e0018 */
[----:B------:R-:W-:Y:S02]  /*0330*/  IMAD.U32 R13, RZ, RZ, UR23 ;  /* 0x00000017ff0d7e24 */ /* 0x000fe4000f8e00ff */
[----:B-12--5:R-:W-:Y:S01]  /*0340*/  FFMA R5, R12, R10, R5 ;  /* 0x0000000a0c057223 */ /* 0x026fe20000000005 */
[----:B------:R-:W-:-:S04]  /*0350*/  MOV R12, UR22 ;  /* 0x00000016000c7c02 */ /* 0x000fc80008000f00 */
[----:B------:R0:W-:Y:S04]  /*0360*/  STG.E desc[UR10][R2.64], R5 ;  /* 0x0000000502007986 */ /* 0x0001e8000c10190a */
[----:B------:R-:W2:Y:S04]  /*0370*/  LDG.E R12, desc[UR10][R12.64] ;  /* 0x0000000a0c0c7981 */ /* 0x000ea8000c1e1900 */
[----:B------:R-:W2:Y:S01]  /*0380*/  LDG.E R14, desc[UR10][R6.64+0x4] ;  /* 0x0000040a060e7981 */ /* 0x000ea2000c1e1900 */
[----:B------:R-:W-:-:S06]  /*0390*/  UIMAD.WIDE.U32 UR22, UR7, 0x4, UR24 ;  /* 0x00000004071678a5 */ /* 0x000fcc000f8e0018 */
[----:B------:R-:W-:Y:S01]  /*03a0*/  MOV R15, UR23 ;  /* 0x00000017000f7c02 */ /* 0x000fe20008000f00 */
[----:B--2---:R-:W-:Y:S01]  /*03b0*/  FFMA R9, R14, R12, R5 ;  /* 0x0000000c0e097223 */ /* 0x004fe20000000005 */
[----:B------:R-:W-:-:S04]  /*03c0*/  MOV R14, UR22 ;  /* 0x00000016000e7c02 */ /* 0x000fc80008000f00 */
[----:B------:R1:W-:Y:S04]  /*03d0*/  STG.E desc[UR10][R2.64], R9 ;  /* 0x0000000902007986 */ /* 0x0003e8000c10190a */
[----:B------:R-:W2:Y:S04]  /*03e0*/  LDG.E R14, desc[UR10][R14.64] ;  /* 0x0000000a0e0e7981 */ /* 0x000ea8000c1e1900 */
[----:B------:R-:W2:Y:S01]  /*03f0*/  LDG.E R10, desc[UR10][R6.64+0x8] ;  /* 0x0000080a060a7981 */ /* 0x000ea2000c1e1900 */
[----:B------:R-:W-:-:S06]  /*0400*/  UIMAD.WIDE.U32 UR22, UR15, 0x4, UR24 ;  /* 0x000000040f1678a5 */ /* 0x000fcc000f8e0018 */
[----:B------:R-:W-:Y:S01]  /*0410*/  MOV R11, UR23 ;  /* 0x00000017000b7c02 */ /* 0x000fe20008000f00 */
[----:B--2---:R-:W-:Y:S01]  /*0420*/  FFMA R17, R10, R14, R9 ;  /* 0x0000000e0a117223 */ /* 0x004fe20000000009 */
[----:B------:R-:W-:-:S04]  /*0430*/  IMAD.U32 R10, RZ, RZ, UR22 ;  /* 0x00000016ff0a7e24 */ /* 0x000fc8000f8e00ff */
[----:B------:R2:W-:Y:S04]  /*0440*/  STG.E desc[UR10][R2.64], R17 ;  /* 0x0000001102007986 */ /* 0x0005e8000c10190a */
[----:B------:R-:W0:Y:S04]  /*0450*/  LDG.E R10, desc[UR10][R10.64] ;  /* 0x0000000a0a0a7981 */ /* 0x000e28000c1e1900 */
[----:B------:R-:W0:Y:S01]  /*0460*/  LDG.E R12, desc[UR10][R6.64+0xc] ;  /* 0x00000c0a060c7981 */ /* 0x000e22000c1e1900 */
[----:B------:R-:W-:-:S06]  /*0470*/  UIMAD.WIDE.U32 UR22, UR16, 0x4, UR24 ;  /* 0x00000004101678a5 */ /* 0x000fcc000f8e0018 */
[----:B------:R-:W-:Y:S02]  /*0480*/  IMAD.U32 R13, RZ, RZ, UR23 ;  /* 0x00000017ff0d7e24 */ /* 0x000fe4000f8e00ff */
[----:B0-----:R-:W-:Y:S01]  /*0490*/  FFMA R5, R12, R10, R17 ;  /* 0x0000000a0c057223 */ /* 0x001fe20000000011 */
[----:B------:R-:W-:-:S04]  /*04a0*/  MOV R12, UR22 ;  /* 0x00000016000c7c02 */ /* 0x000fc80008000f00 */
[----:B------:R0:W-:Y:S04]  /*04b0*/  STG.E desc[UR10][R2.64], R5 ;  /* 0x0000000502007986 */ /* 0x0001e8000c10190a */
[----:B------:R-:W1:Y:S04]  /*04c0*/  LDG.E R12, desc[UR10][R12.64] ;  /* 0x0000000a0c0c7981 */ /* 0x000e68000c1e1900 */
[----:B------:R-:W1:Y:S01]  /*04d0*/  LDG.E R14, desc[UR10][R6.64+0x10] ;  /* 0x0000100a060e7981 */ /* 0x000e62000c1e1900 */
[----:B------:R-:W-:-:S06]  /*04e0*/  UIMAD.WIDE.U32 UR22, UR17, 0x4, UR24 ;  /* 0x00000004111678a5 */ /* 0x000fcc000f8e0018 */
[----:B------:R-:W-:Y:S01]  /*04f0*/  MOV R15, UR23 ;  /* 0x00000017000f7c02 */ /* 0x000fe20008000f00 */
[----:B-1----:R-:W-:Y:S01]  /*0500*/  FFMA R9, R14, R12, R5 ;  /* 0x0000000c0e097223 */ /* 0x002fe20000000005 */
        /* <DEDUP_REMOVED lines=9> */
[----:B------:R-:W2:Y:S04]  /*05a0*/  LDG.E R10, desc[UR10][R10.64] ;  /* 0x0000000a0a0a7981 */ /* 0x000ea8000c1e1900 */
[----:B------:R-:W2:Y:S01]  /*05b0*/  LDG.E R12, desc[UR10][R6.64+0x18] ;  /* 0x0000180a060c7981 */ /* 0x000ea2000c1e1900 */
[----:B------:R-:W-:-:S06]  /*05c0*/  UIMAD.WIDE.U32 UR22, UR19, 0x4, UR24 ;  /* 0x00000004131678a5 */ /* 0x000fcc000f8e0018 */
[----:B------:R-:W-:Y:S02]  /*05d0*/  IMAD.U32 R13, RZ, RZ, UR23 ;  /* 0x00000017ff0d7e24 */ /* 0x000fe4000f8e00ff */
[----:B--2---:R-:W-:Y:S01]  /*05e0*/  FFMA R19, R12, R10, R17 ;  /* 0x0000000a0c137223 */ /* 0x004fe20000000011 */
[----:B------:R-:W-:-:S04]  /*05f0*/  MOV R12, UR22 ;  /* 0x00000016000c7c02 */ /* 0x000fc80008000f00 */
[----:B------:R1:W-:Y:S04]  /*0600*/  STG.E desc[UR10][R2.64], R19 ;  /* 0x0000001302007986 */ /* 0x0003e8000c10190a */
[----:B------:R-:W0:Y:S04]  /*0610*/  LDG.E R14, desc[UR10][R6.64+0x1c] ;  /* 0x00001c0a060e7981 */ /* 0x000e28000c1e1900 */
[----:B------:R-:W0:Y:S01]  /*0620*/  LDG.E R12, desc[UR10][R12.64] ;  /* 0x0000000a0c0c7981 */ /* 0x000e22000c1e1900 */
[----:B------:R-:W-:-:S04]  /*0630*/  UIADD3 UR5, UPT, UPT, UR5, 0x8, URZ ;  /* 0x0000000805057890 */ /* 0x000fc8000fffe0ff */
[----:B------:R-:W-:Y:S01]  /*0640*/  UISETP.NE.AND UP0, UPT, UR5, URZ, UPT ;  /* 0x000000ff0500728c */ /* 0x000fe2000bf05270 */
[----:B------:R-:W-:Y:S01]  /*0650*/  IADD3 R8, PT, PT, R8, 0x8, RZ ;  /* 0x0000000808087810 */ /* 0x000fe20007ffe0ff */
[----:B------:R-:W-:Y:S02]  /*0660*/  UIADD3 UR6, UPT, UPT, UR14, UR6, URZ ;  /* 0x000000060e067290 */ /* 0x000fe4000fffe0ff */
[----:B------:R-:W-:Y:S02]  /*0670*/  UIADD3 UR7, UPT, UPT, UR14, UR7, URZ ;  /* 0x000000070e077290 */ /* 0x000fe4000fffe0ff */
[----:B------:R-:W-:Y:S02]  /*0680*/  UIADD3 UR15, UPT, UPT, UR14, UR15, URZ ;  /* 0x0000000f0e0f7290 */ /* 0x000fe4000fffe0ff */
[----:B------:R-:W-:Y:S02]  /*0690*/  UIADD3 UR16, UPT, UPT, UR14, UR16, URZ ;  /* 0x000000100e107290 */ /* 0x000fe4000fffe0ff */
[----:B------:R-:W-:-:S02]  /*06a0*/  UIADD3 UR17, UPT, UPT, UR14, UR17, URZ ;  /* 0x000000110e117290 */ /* 0x000fc4000fffe0ff */
[----:B------:R-:W-:Y:S02]  /*06b0*/  UIADD3 UR18, UPT, UPT, UR14, UR18, URZ ;  /* 0x000000120e127290 */ /* 0x000fe4000fffe0ff */
[----:B------:R-:W-:Y:S02]  /*06c0*/  UIADD3 UR19, UPT, UPT, UR14, UR19, URZ ;  /* 0x000000130e137290 */ /* 0x000fe4000fffe0ff */
[----:B------:R-:W-:Y:S01]  /*06d0*/  UIMAD.WIDE.U32 UR20, UR14, 0x4, UR20 ;  /* 0x000000040e1478a5 */ /* 0x000fe2000f8e0014 */
[----:B0-----:R-:W-:-:S05]  /*06e0*/  FFMA R5, R14, R12, R19 ;  /* 0x0000000c0e057223 */ /* 0x001fca0000000013 */
[----:B------:R1:W-:Y:S01]  /*06f0*/  STG.E desc[UR10][R2.64], R5 ;  /* 0x0000000502007986 */ /* 0x0003e2000c10190a */
[----:B------:R-:W-:Y:S05]  /*0700*/  BRA.U UP0, `(.L_x_1) ;  /* 0xfffffff900ec7547 */ /* 0x000fea000b83ffff */
[----:B------:R-:W-:-:S05]  /*0710*/  UMOV UR5, UR8 ;  /* 0x0000000800057c82 */ /* 0x000fca0008000000 */
.L_x_0:
[----:B------:R-:W-:-:S09]  /*0720*/  UISETP.NE.AND UP0, UPT, UR12, URZ, UPT ;  /* 0x000000ff0c00728c */ /* 0x000fd2000bf05270 */
[----:B------:R-:W-:Y:S05]  /*0730*/  BRA.U !UP0, `(.L_x_2) ;  /* 0x0000000508487547 */ /* 0x000fea000b800000 */
[----:B------:R-:W-:Y:S02]  /*0740*/  UIADD3 UR6, UPT, UPT, UR12, -0x1, URZ ;  /* 0xffffffff0c067890 */ /* 0x000fe4000fffe0ff */
[----:B------:R-:W-:Y:S02]  /*0750*/  UISETP.NE.AND UP1, UPT, UR13, URZ, UPT ;  /* 0x000000ff0d00728c */ /* 0x000fe4000bf25270 */
[----:B------:R-:W-:-:S09]  /*0760*/  UISETP.GE.U32.AND UP0, UPT, UR6, 0x3, UPT ;  /* 0x000000030600788c */ /* 0x000fd2000bf06070 */
[----:B------:R-:W-:Y:S05]  /*0770*/  BRA.U !UP0, `(.L_x_3) ;  /* 0x0000000108987547 */ /* 0x000fea000b800000 */
[----:B------:R-:W0:Y:S01]  /*0780*/  LDCU.128 UR20, c[0x0][0x380] ;  /* 0x00007000ff1477ac */ /* 0x000e220008000c00 */
[----:B------:R-:W-:Y:S01]  /*0790*/  IADD3 R11, PT, PT, R4, UR5, RZ ;  /* 0x00000005040b7c10 */ /* 0x000fe2000fffe0ff */
[----:B------:R-:W-:-:S04]  /*07a0*/  UIMAD UR6, UR5, UR27, UR4 ;  /* 0x0000001b050672a4 */ /* 0x000fc8000f8e0204 */
[----:B0-----:R-:W-:Y:S01]  /*07b0*/  UIMAD.WIDE.U32 UR16, UR6, 0x4, UR22 ;  /* 0x00000004061078a5 */ /* 0x001fe2000f8e0016 */
[----:B------:R-:W-:Y:S01]  /*07c0*/  MOV R7, UR21 ;  /* 0x0000001500077c02 */ /* 0x000fe20008000f00 */
[----:B------:R-:W-:-:S04]  /*07d0*/  IMAD.U32 R6, RZ, RZ, UR20 ;  /* 0x00000014ff067e24 */ /* 0x000fc8000f8e00ff */
[----:B------:R-:W-:Y:S01]  /*07e0*/  MOV R8, UR16 ;  /* 0x0000001000087c02 */ /* 0x000fe20008000f00 */
[----:B-1----:R-:W-:Y:S02]  /*07f0*/  IMAD.U32 R9, RZ, RZ, UR17 ;  /* 0x00000011ff097e24 */ /* 0x002fe4000f8e00ff */
[----:B------:R-:W-:-:S03]  /*0800*/  IMAD.WIDE R6, R11, 0x4, R6 ;  /* 0x000000040b067825 */ /* 0x000fc600078e0206 */
[----:B------:R-:W2:Y:S04]  /*0810*/  LDG.E R8, desc[UR10][R8.64] ;  /* 0x0000000a08087981 */ /* 0x000ea8000c1e1900 */
[----:B------:R-:W2:Y:S01]  /*0820*/  LDG.E R10, desc[UR10][R6.64] ;  /* 0x0000000a060a7981 */ /* 0x000ea2000c1e1900 */
[----:B------:R-:W-:-:S04]  /*0830*/  UIADD3 UR6, UPT, UPT, UR6, UR27, URZ ;  /* 0x0000001b06067290 */ /* 0x000fc8000fffe0ff */
[----:B------:R-:W-:-:S06]  /*0840*/  UIMAD.WIDE.U32 UR16, UR6, 0x4, UR22 ;  /* 0x00000004061078a5 */ /* 0x000fcc000f8e0016 */
[----:B------:R-:W-:Y:S01]  /*0850*/  MOV R11, UR17 ;  /* 0x00000011000b7c02 */ /* 0x000fe20008000f00 */
[----:B--2--5:R-:W-:Y:S01]  /*0860*/  FFMA R5, R10, R8, R5 ;  /* 0x000000080a057223 */ /* 0x024fe20000000005 */
[----:B------:R-:W-:-:S04]  /*0870*/  MOV R10, UR16 ;  /* 0x00000010000a7c02 */ /* 0x000fc80008000f00 */
[----:B------:R0:W-:Y:S04]  /*0880*/  STG.E desc[UR10][R2.64], R5 ;  /* 0x0000000502007986 */ /* 0x0001e8000c10190a */
[----:B------:R-:W2:Y:S04]  /*0890*/  LDG.E R10, desc[UR10][R10.64] ;  /* 0x0000000a0a0a7981 */ /* 0x000ea8000c1e1900 */
[----:B------:R-:W2:Y:S01]  /*08a0*/  LDG.E R12, desc[UR10][R6.64+0x4] ;  /* 0x0000040a060c7981 */ /* 0x000ea2000c1e1900 */
[----:B------:R-:W-:-:S04]  /*08b0*/  UIADD3 UR6, UPT, UPT, UR6, UR27, URZ ;  /* 0x0000001b06067290 */ /* 0x000fc8000fffe0ff */
[----:B------:R-:W-:-:S06]  /*08c0*/  UIMAD.WIDE.U32 UR16, UR6, 0x4, UR22 ;  /* 0x00000004061078a5 */ /* 0x000fcc000f8e0016 */
[----:B------:R-:W-:Y:S01]  /*08d0*/  IMAD.U32 R8, RZ, RZ, UR16 ;  /* 0x00000010ff087e24 */ /* 0x000fe2000f8e00ff */
[----:B------:R-:W-:Y:S01]  /*08e0*/  MOV R9, UR17 ;  /* 0x0000001100097c02 */ /* 0x000fe20008000f00 */
[----:B--2---:R-:W-:-:S05]  /*08f0*/  FFMA R13, R12, R10, R5 ;  /* 0x0000000a0c0d7223 */ /* 0x004fca0000000005 */
[----:B------:R2:W-:Y:S04]  /*0900*/  STG.E desc[UR10][R2.64], R13 ;  /* 0x0000000d02007986 */ /* 0x0005e8000c10190a */
[----:B------:R-:W3:Y:S04]  /*0910*/  LDG.E R8, desc[UR10][R8.64] ;  /* 0x0000000a08087981 */ /* 0x000ee8000c1e1900 */
[----:B------:R-:W3:Y:S01]  /*0920*/  LDG.E R12, desc[UR10][R6.64+0x8] ;  /* 0x0000080a060c7981 */ /* 0x000ee2000c1e1900 */
[----:B------:R-:W-:-:S04]  /*0930*/  UIADD3 UR6, UPT, UPT, UR6, UR27, URZ ;  /* 0x0000001b06067290 */ /* 0x000fc8000fffe0ff */
[----:B------:R-:W-:-:S06]  /*0940*/  UIMAD.WIDE.U32 UR6, UR6, 0x4, UR22 ;  /* 0x00000004060678a5 */ /* 0x000fcc000f8e0016 */
[----:B------:R-:W-:Y:S02]  /*0950*/  MOV R10, UR6 ;  /* 0x00000006000a7c02 */ /* 0x000fe40008000f00 */
[----:B------:R-:W-:Y:S01]  /*0960*/  MOV R11, UR7 ;  /* 0x00000007000b7c02 */ /* 0x000fe20008000f00 */
[----:B---3--:R-:W-:-:S05]  /*0970*/  FFMA R15, R12, R8, R13 ;  /* 0x000000080c0f7223 */ /* 0x008fca000000000d */
[----:B------:R2:W-:Y:S04]  /*0980*/  STG.E desc[UR10][R2.64], R15 ;  /* 0x0000000f02007986 */ /* 0x0005e8000c10190a */
[----:B------:R-:W0:Y:S04]  /*0990*/  LDG.E R12, desc[UR10][R6.64+0xc] ;  /* 0x00000c0a060c7981 */ /* 0x000e28000c1e1900 */
[----:B------:R-:W0:Y:S01]  /*09a0*/  LDG.E R10, desc[UR10][R10.64] ;  /* 0x0000000a0a0a7981 */ /* 0x000e22000c1e1900 */
[----:B------:R-:W-:Y:S01]  /*09b0*/  UIADD3 UR5, UPT, UPT, UR5, 0x4, URZ ;  /* 0x0000000405057890 */ /* 0x000fe2000fffe0ff */
[----:B0-----:R-:W-:-:S05]  /*09c0*/  FFMA R5, R12, R10, R15 ;  /* 0x0000000a0c057223 */ /* 0x001fca000000000f */
[----:B------:R2:W-:Y:S06]  /*09d0*/  STG.E desc[UR10][R2.64], R5 ;  /* 0x0000000502007986 */ /* 0x0005ec000c10190a */
.L_x_3:
[----:B------:R-:W-:Y:S05]  /*09e0*/  BRA.U !UP1, `(.L_x_2) ;  /* 0x00000001099c7547 */ /* 0x000fea000b800000 */
[----:B------:R-:W-:-:S06]  /*09f0*/  UISETP.NE.AND UP0, UPT, UR13, 0x1, UPT ;  /* 0x000000010d00788c */ /* 0x000fcc000bf05270 */
[----:B------:R-:W-:-:S05]  /*0a00*/  PLOP3.LUT P0, PT, PT, PT, UP0, 0x80, 0x8 ;  /* 0x000000000008781c */ /* 0x000fca0003f0f008 */
[----:B------:R-:W0:Y:S01]  /*0a10*/  @UP0 LDCU.128 UR16, c[0x0][0x380] ;  /* 0x00007000ff1007ac */ /* 0x000e220008000c00 */
[----:B------:R-:W-:-:S07]  /*0a20*/  @UP0 UIMAD UR6, UR5, UR27, UR4 ;  /* 0x0000001b050602a4 */ /* 0x000fce000f8e0204 */
[----:B------:R-:W-:Y:S01]  /*0a30*/  @P0 VIADD R11, R4, UR5 ;  /* 0x00000005040b0c36 */ /* 0x000fe20008000000 */
[----:B0-----:R-:W-:Y:S01]  /*0a40*/  @UP0 UIMAD.WIDE.U32 UR20, UR6, 0x4, UR18 ;  /* 0x00000004061408a5 */ /* 0x001fe2000f8e0012 */
[----:B------:R-:W-:Y:S02]  /*0a50*/  MOV R6, UR16 ;  /* 0x0000001000067c02 */ /* 0x000fe40008000f00 */
[----:B------:R-:W-:-:S03]  /*0a60*/  MOV R7, UR17 ;  /* 0x0000001100077c02 */ /* 0x000fc60008000f00 */
[----:B------:R-:W-:Y:S01]  /*0a70*/  MOV R8, UR20 ;  /* 0x0000001400087c02 */ /* 0x000fe20008000f00 */
[----:B-1----:R-:W-:Y:S02]  /*0a80*/  IMAD.U32 R9, RZ, RZ, UR21 ;  /* 0x00000015ff097e24 */ /* 0x002fe4000f8e00ff */
[----:B------:R-:W-:-:S03]  /*0a90*/  @P0 IMAD.WIDE R6, R11, 0x4, R6 ;  /* 0x000000040b060825 */ /* 0x000fc600078e0206 */
[----:B------:R-:W2:Y:S04]  /*0aa0*/  @P0 LDG.E R8, desc[UR10][R8.64] ;  /* 0x0000000a08080981 */ /* 0x000ea8000c1e1900 */
[----:B------:R-:W2:Y:S01]  /*0ab0*/  @P0 LDG.E R10, desc[UR10][R6.64] ;  /* 0x0000000a060a0981 */ /* 0x000ea2000c1e1900 */
[----:B------:R-:W-:-:S04]  /*0ac0*/  @UP0 UIADD3 UR6, UPT, UPT, UR6, UR27, URZ ;  /* 0x0000001b06060290 */ /* 0x000fc8000fffe0ff */
[----:B------:R-:W-:-:S06]  /*0ad0*/  @UP0 UIMAD.WIDE.U32 UR6, UR6, 0x4, UR18 ;  /* 0x00000004060608a5 */ /* 0x000fcc000f8e0012 */
[----:B------:R-:W-:Y:S01]  /*0ae0*/  MOV R11, UR7 ;  /* 0x00000007000b7c02 */ /* 0x000fe20008000f00 */
[----:B------:R-:W-:Y:S01]  /*0af0*/  ULOP3.LUT UP1, URZ, UR26, 0x1, URZ, 0xc0, !UPT ;  /* 0x000000011aff7892 */ /* 0x000fe2000f82c0ff */
[----:B--2--5:R-:W-:Y:S01]  /*0b00*/  @P0 FFMA R13, R10, R8, R5 ;  /* 0x000000080a0d0223 */ /* 0x024fe20000000005 */
[----:B------:R-:W-:-:S09]  /*0b10*/  MOV R10, UR6 ;  /* 0x00000006000a7c02 */ /* 0x000fd20008000f00 */
[----:B------:R-:W0:Y:S01]  /*0b20*/  @UP1 LDCU.128 UR16, c[0x0][0x380] ;  /* 0x00007000ff1017ac */ /* 0x000e220008000c00 */
[----:B------:R3:W-:Y:S04]  /*0b30*/  @P0 STG.E desc[UR10][R2.64], R13 ;  /* 0x0000000d02000986 */ /* 0x0007e8000c10190a */
[----:B------:R1:W2:Y:S04]  /*0b40*/  @P0 LDG.E R12, desc[UR10][R6.64+0x4] ;  /* 0x0000040a060c0981 */ /* 0x0002a8000c1e1900 */
[----:B------:R-:W2:Y:S01]  /*0b50*/  @P0 LDG.E R10, desc[UR10][R10.64] ;  /* 0x0000000a0a0a0981 */ /* 0x000ea2000c1e1900 */
[----:B------:R-:W-:Y:S01]  /*0b60*/  PLOP3.LUT P1, PT, PT, PT, UP1, 0x80, 0x8 ;  /* 0x000000000008781c */ /* 0x000fe20003f2f018 */
[----:B------:R-:W-:-:S04]  /*0b70*/  @UP0 UIADD3 UR5, UPT, UPT, UR5, 0x2, URZ ;  /* 0x0000000205050890 */ /* 0x000fc8000fffe0ff */
[----:B------:R-:W-:Y:S01]  /*0b80*/  @UP1 UIMAD UR6, UR5, UR27, UR4 ;  /* 0x0000001b050612a4 */ /* 0x000fe2000f8e0204 */
[----:B0-----:R-:W-:Y:S01]  /*0b90*/  MOV R8, UR16 ;  /* 0x0000001000087c02 */ /* 0x001fe20008000f00 */
[----:B------:R-:W-:Y:S02]  /*0ba0*/  IMAD.U32 R9, RZ, RZ, UR17 ;  /* 0x00000011ff097e24 */ /* 0x000fe4000f8e00ff */
[----:B------:R-:W-:-:S04]  /*0bb0*/  @UP1 UIMAD.WIDE.U32 UR6, UR6, 0x4, UR18 ;  /* 0x00000004060618a5 */ /* 0x000fc8000f8e0012 */
[----:B------:R-:W-:-:S05]  /*0bc0*/  @P1 IADD3 R15, PT, PT, R4, UR5, RZ ;  /* 0x00000005040f1c10 */ /* 0x000fca000fffe0ff */
[----:B-1----:R-:W-:Y:S01]  /*0bd0*/  @P1 IMAD.WIDE R6, R15, 0x4, R8 ;  /* 0x000000040f061825 */ /* 0x002fe200078e0208 */
[----:B------:R-:W-:Y:S02]  /*0be0*/  MOV R8, UR6 ;  /* 0x0000000600087c02 */ /* 0x000fe40008000f00 */
[----:B------:R-:W-:Y:S01]  /*0bf0*/  MOV R9, UR7 ;  /* 0x0000000700097c02 */ /* 0x000fe20008000f00 */
[----:B--2---:R-:W-:-:S05]  /*0c00*/  @P0 FFMA R5, R12, R10, R13 ;  /* 0x0000000a0c050223 */ /* 0x004fca000000000d */
[----:B------:R3:W-:Y:S04]  /*0c10*/  @P0 STG.E desc[UR10][R2.64], R5 ;  /* 0x0000000502000986 */ /* 0x0007e8000c10190a */
[----:B------:R-:W2:Y:S04]  /*0c20*/  @P1 LDG.E R6, desc[UR10][R6.64] ;  /* 0x0000000a06061981 */ /* 0x000ea8000c1e1900 */
[----:B------:R-:W2:Y:S02]  /*0c30*/  @P1 LDG.E R8, desc[UR10][R8.64] ;  /* 0x0000000a08081981 */ /* 0x000ea4000c1e1900 */
[----:B--2---:R-:W-:-:S05]  /*0c40*/  @P1 FFMA R11, R6, R8, R5 ;  /* 0x00000008060b1223 */ /* 0x004fca0000000005 */
[----:B------:R3:W-:Y:S02]  /*0c50*/  @P1 STG.E desc[UR10][R2.64], R11 ;  /* 0x0000000b02001986 */ /* 0x0007e4000c10190a */
.L_x_2:
[----:B------:R-:W-:-:S04]  /*0c60*/  UIADD3 UR4, UPT, UPT, UR4, 0x1, URZ ;  /* 0x0000000104047890 */ /* 0x000fc8000fffe0ff */
[----:B------:R-:W-:-:S09]  /*0c70*/  UISETP.NE.AND UP0, UPT, UR4, UR27, UPT ;  /* 0x0000001b0400728c */ /* 0x000fd2000bf05270 */
[----:B------:R-:W-:Y:S05]  /*0c80*/  BRA.U UP0, `(.L_x_4) ;  /* 0xfffffff500387547 */ /* 0x000fea000b83ffff */
[----:B------:R-:W-:Y:S05]  /*0c90*/  EXIT ;  /* 0x000000000000794d */ /* 0x000fea0003800000 */
.L_x_5:
[----:B------:R-:W-:-:S00]  /*0ca0*/  BRA `(.L_x_5) ;  /* 0xfffffffc00fc7947 */ /* 0x000fc0000383ffff */
[----:B------:R-:W-:-:S00]  /*0cb0*/  NOP ;  /* 0x0000000000007918 */ /* 0x000fc00000000000 */
        /* <DEDUP_REMOVED lines=12> */
.L_x_6:


//--------------------- .nv.shared.reserved.0     --------------------------
	.section	.nv.shared.reserved.0,"aw",@nobits
	.weak		__nv_reservedSMEM_offset_0_alias
	.size		__nv_reservedSMEM_offset_0_alias, 0, 64
	.other		__nv_reservedSMEM_offset_0_alias,@"STO_CUDA_RESERVED_SHARED STV_DEFAULT"
__nv_reservedSMEM_offset_0_alias:
	.zero		0
	.zero		64


//--------------------- .nv.constant0._Z22multiplyMatricesKernelPfS_S_iii --------------------------
	.section	.nv.constant0._Z22multiplyMatricesKernelPfS_S_iii,"a",@progbits
	.sectionflags	@""
	.align	4
.nv.constant0._Z22multiplyMatricesKernelPfS_S_iii:
	.zero		932


//--------------------- SYMBOLS --------------------------

	.type		.nv.reservedSmem.offset0,@object
	.size		.nv.reservedSmem.offset0,0x4
